//
// Generated by NVIDIA NVVM Compiler
//
// Compiler Build ID: CL-36424714
// Cuda compilation tools, release 13.0, V13.0.88
// Based on NVVM 20.0.0
//

.version 9.0
.target sm_100
.address_size 64

	// .globl	_Z11convolutionPiS_S_ii
.extern .func  (.param .b32 func_retval0) vprintf
(
	.param .b64 vprintf_param_0,
	.param .b64 vprintf_param_1
)
;
.global .align 1 .b8 $str[10] = {116, 111, 116, 32, 61, 32, 37, 100, 10};

.visible .entry _Z11convolutionPiS_S_ii(
	.param .u64 .ptr .align 1 _Z11convolutionPiS_S_ii_param_0,
	.param .u64 .ptr .align 1 _Z11convolutionPiS_S_ii_param_1,
	.param .u64 .ptr .align 1 _Z11convolutionPiS_S_ii_param_2,
	.param .u32 _Z11convolutionPiS_S_ii_param_3,
	.param .u32 _Z11convolutionPiS_S_ii_param_4
)
{
	.local .align 8 .b8 	__local_depot0[8];
	.reg .b64 	%SP;
	.reg .b64 	%SPL;
	.reg .pred 	%p<55>;
	.reg .b32 	%r<135>;
	.reg .b64 	%rd<51>;

	mov.u64 	%SPL, __local_depot0;
	cvta.local.u64 	%SP, %SPL;
	ld.param.u64 	%rd7, [_Z11convolutionPiS_S_ii_param_0];
	ld.param.u64 	%rd8, [_Z11convolutionPiS_S_ii_param_1];
	ld.param.u64 	%rd6, [_Z11convolutionPiS_S_ii_param_2];
	ld.param.u32 	%r65, [_Z11convolutionPiS_S_ii_param_3];
	ld.param.u32 	%r66, [_Z11convolutionPiS_S_ii_param_4];
	cvta.to.global.u64 	%rd1, %rd8;
	cvta.to.global.u64 	%rd2, %rd7;
	mov.u32 	%r1, %tid.x;
	shr.u32 	%r68, %r66, 31;
	add.s32 	%r69, %r66, %r68;
	shr.s32 	%r70, %r69, 1;
	sub.s32 	%r2, %r1, %r70;
	setp.lt.s32 	%p1, %r66, 1;
	mov.b32 	%r111, 0;
	@%p1 bra 	$L__BB0_41;
	and.b32  	%r3, %r66, 7;
	setp.lt.u32 	%p2, %r66, 8;
	mov.b32 	%r127, 0;
	mov.u32 	%r111, %r127;
	@%p2 bra 	$L__BB0_20;
	and.b32  	%r127, %r66, 2147483640;
	mov.b32 	%r109, 0;
	mov.u32 	%r111, %r109;
$L__BB0_3:
	.pragma "nounroll";
	add.s32 	%r7, %r2, %r109;
	setp.lt.s32 	%p3, %r7, 0;
	setp.ge.s32 	%p4, %r7, %r65;
	mul.wide.u32 	%rd9, %r109, 4;
	add.s64 	%rd3, %rd1, %rd9;
	or.pred  	%p5, %p3, %p4;
	@%p5 bra 	$L__BB0_5;
	mul.wide.u32 	%rd10, %r7, 4;
	add.s64 	%rd11, %rd2, %rd10;
	ld.global.u32 	%r74, [%rd11];
	ld.global.u32 	%r75, [%rd3];
	mad.lo.s32 	%r111, %r75, %r74, %r111;
$L__BB0_5:
	add.s32 	%r10, %r7, 1;
	setp.lt.s32 	%p6, %r10, 0;
	setp.ge.s32 	%p7, %r10, %r65;
	or.pred  	%p8, %p6, %p7;
	@%p8 bra 	$L__BB0_7;
	mul.wide.u32 	%rd12, %r10, 4;
	add.s64 	%rd13, %rd2, %rd12;
	ld.global.u32 	%r76, [%rd13];
	ld.global.u32 	%r77, [%rd3+4];
	mad.lo.s32 	%r111, %r77, %r76, %r111;
$L__BB0_7:
	add.s32 	%r13, %r7, 2;
	setp.lt.s32 	%p9, %r13, 0;
	setp.ge.s32 	%p10, %r13, %r65;
	or.pred  	%p11, %p9, %p10;
	@%p11 bra 	$L__BB0_9;
	mul.wide.u32 	%rd14, %r13, 4;
	add.s64 	%rd15, %rd2, %rd14;
	ld.global.u32 	%r78, [%rd15];
	ld.global.u32 	%r79, [%rd3+8];
	mad.lo.s32 	%r111, %r79, %r78, %r111;
$L__BB0_9:
	add.s32 	%r16, %r7, 3;
	setp.lt.s32 	%p12, %r16, 0;
	setp.ge.s32 	%p13, %r16, %r65;
	or.pred  	%p14, %p12, %p13;
	@%p14 bra 	$L__BB0_11;
	mul.wide.u32 	%rd16, %r16, 4;
	add.s64 	%rd17, %rd2, %rd16;
	ld.global.u32 	%r80, [%rd17];
	ld.global.u32 	%r81, [%rd3+12];
	mad.lo.s32 	%r111, %r81, %r80, %r111;
$L__BB0_11:
	add.s32 	%r19, %r7, 4;
	setp.lt.s32 	%p15, %r19, 0;
	setp.ge.s32 	%p16, %r19, %r65;
	or.pred  	%p17, %p15, %p16;
	@%p17 bra 	$L__BB0_13;
	mul.wide.u32 	%rd18, %r19, 4;
	add.s64 	%rd19, %rd2, %rd18;
	ld.global.u32 	%r82, [%rd19];
	ld.global.u32 	%r83, [%rd3+16];
	mad.lo.s32 	%r111, %r83, %r82, %r111;
$L__BB0_13:
	add.s32 	%r22, %r7, 5;
	setp.lt.s32 	%p18, %r22, 0;
	setp.ge.s32 	%p19, %r22, %r65;
	or.pred  	%p20, %p18, %p19;
	@%p20 bra 	$L__BB0_15;
	mul.wide.u32 	%rd20, %r22, 4;
	add.s64 	%rd21, %rd2, %rd20;
	ld.global.u32 	%r84, [%rd21];
	ld.global.u32 	%r85, [%rd3+20];
	mad.lo.s32 	%r111, %r85, %r84, %r111;
$L__BB0_15:
	add.s32 	%r25, %r7, 6;
	setp.lt.s32 	%p21, %r25, 0;
	setp.ge.s32 	%p22, %r25, %r65;
	or.pred  	%p23, %p21, %p22;
	@%p23 bra 	$L__BB0_17;
	mul.wide.u32 	%rd22, %r25, 4;
	add.s64 	%rd23, %rd2, %rd22;
	ld.global.u32 	%r86, [%rd23];
	ld.global.u32 	%r87, [%rd3+24];
	mad.lo.s32 	%r111, %r87, %r86, %r111;
$L__BB0_17:
	add.s32 	%r28, %r7, 7;
	setp.lt.s32 	%p24, %r28, 0;
	setp.ge.s32 	%p25, %r28, %r65;
	or.pred  	%p26, %p24, %p25;
	@%p26 bra 	$L__BB0_19;
	mul.wide.u32 	%rd24, %r28, 4;
	add.s64 	%rd25, %rd2, %rd24;
	ld.global.u32 	%r88, [%rd25];
	ld.global.u32 	%r89, [%rd3+28];
	mad.lo.s32 	%r111, %r89, %r88, %r111;
$L__BB0_19:
	add.s32 	%r109, %r109, 8;
	setp.ne.s32 	%p27, %r109, %r127;
	@%p27 bra 	$L__BB0_3;
$L__BB0_20:
	setp.eq.s32 	%p28, %r3, 0;
	@%p28 bra 	$L__BB0_41;
	and.b32  	%r35, %r66, 3;
	setp.lt.u32 	%p29, %r3, 4;
	@%p29 bra 	$L__BB0_31;
	add.s32 	%r36, %r2, %r127;
	setp.lt.s32 	%p30, %r36, 0;
	setp.ge.s32 	%p31, %r36, %r65;
	mul.wide.u32 	%rd26, %r127, 4;
	add.s64 	%rd4, %rd1, %rd26;
	or.pred  	%p32, %p30, %p31;
	@%p32 bra 	$L__BB0_24;
	mul.wide.u32 	%rd27, %r36, 4;
	add.s64 	%rd28, %rd2, %rd27;
	ld.global.u32 	%r91, [%rd28];
	ld.global.u32 	%r92, [%rd4];
	mad.lo.s32 	%r111, %r92, %r91, %r111;
$L__BB0_24:
	add.s32 	%r39, %r36, 1;
	setp.lt.s32 	%p33, %r39, 0;
	setp.ge.s32 	%p34, %r39, %r65;
	or.pred  	%p35, %p33, %p34;
	@%p35 bra 	$L__BB0_26;
	mul.wide.u32 	%rd29, %r39, 4;
	add.s64 	%rd30, %rd2, %rd29;
	ld.global.u32 	%r93, [%rd30];
	ld.global.u32 	%r94, [%rd4+4];
	mad.lo.s32 	%r111, %r94, %r93, %r111;
$L__BB0_26:
	add.s32 	%r42, %r36, 2;
	setp.lt.s32 	%p36, %r42, 0;
	setp.ge.s32 	%p37, %r42, %r65;
	or.pred  	%p38, %p36, %p37;
	@%p38 bra 	$L__BB0_28;
	mul.wide.u32 	%rd31, %r42, 4;
	add.s64 	%rd32, %rd2, %rd31;
	ld.global.u32 	%r95, [%rd32];
	ld.global.u32 	%r96, [%rd4+8];
	mad.lo.s32 	%r111, %r96, %r95, %r111;
$L__BB0_28:
	add.s32 	%r45, %r36, 3;
	setp.lt.s32 	%p39, %r45, 0;
	setp.ge.s32 	%p40, %r45, %r65;
	or.pred  	%p41, %p39, %p40;
	@%p41 bra 	$L__BB0_30;
	mul.wide.u32 	%rd33, %r45, 4;
	add.s64 	%rd34, %rd2, %rd33;
	ld.global.u32 	%r97, [%rd34];
	ld.global.u32 	%r98, [%rd4+12];
	mad.lo.s32 	%r111, %r98, %r97, %r111;
$L__BB0_30:
	add.s32 	%r127, %r127, 4;
$L__BB0_31:
	setp.eq.s32 	%p42, %r35, 0;
	@%p42 bra 	$L__BB0_41;
	setp.eq.s32 	%p43, %r35, 1;
	@%p43 bra 	$L__BB0_38;
	add.s32 	%r52, %r2, %r127;
	setp.lt.s32 	%p44, %r52, 0;
	setp.ge.s32 	%p45, %r52, %r65;
	mul.wide.u32 	%rd35, %r127, 4;
	add.s64 	%rd5, %rd1, %rd35;
	or.pred  	%p46, %p44, %p45;
	@%p46 bra 	$L__BB0_35;
	mul.wide.u32 	%rd36, %r52, 4;
	add.s64 	%rd37, %rd2, %rd36;
	ld.global.u32 	%r100, [%rd37];
	ld.global.u32 	%r101, [%rd5];
	mad.lo.s32 	%r111, %r101, %r100, %r111;
$L__BB0_35:
	add.s32 	%r55, %r52, 1;
	setp.lt.s32 	%p47, %r55, 0;
	setp.ge.s32 	%p48, %r55, %r65;
	or.pred  	%p49, %p47, %p48;
	@%p49 bra 	$L__BB0_37;
	mul.wide.u32 	%rd38, %r55, 4;
	add.s64 	%rd39, %rd2, %rd38;
	ld.global.u32 	%r102, [%rd39];
	ld.global.u32 	%r103, [%rd5+4];
	mad.lo.s32 	%r111, %r103, %r102, %r111;
$L__BB0_37:
	add.s32 	%r127, %r127, 2;
$L__BB0_38:
	and.b32  	%r104, %r66, 1;
	setp.eq.b32 	%p50, %r104, 1;
	not.pred 	%p51, %p50;
	@%p51 bra 	$L__BB0_41;
	add.s32 	%r62, %r2, %r127;
	setp.lt.s32 	%p52, %r62, 0;
	setp.ge.s32 	%p53, %r62, %r65;
	or.pred  	%p54, %p52, %p53;
	@%p54 bra 	$L__BB0_41;
	mul.wide.u32 	%rd40, %r62, 4;
	add.s64 	%rd41, %rd2, %rd40;
	ld.global.u32 	%r105, [%rd41];
	mul.wide.u32 	%rd42, %r127, 4;
	add.s64 	%rd43, %rd1, %rd42;
	ld.global.u32 	%r106, [%rd43];
	mad.lo.s32 	%r111, %r106, %r105, %r111;
$L__BB0_41:
	add.u64 	%rd44, %SP, 0;
	add.u64 	%rd45, %SPL, 0;
	cvta.to.global.u64 	%rd46, %rd6;
	st.local.u32 	[%rd45], %r111;
	mov.u64 	%rd47, $str;
	cvta.global.u64 	%rd48, %rd47;
	{ // callseq 0, 0
	.param .b64 param0;
	st.param.b64 	[param0], %rd48;
	.param .b64 param1;
	st.param.b64 	[param1], %rd44;
	.param .b32 retval0;
	call.uni (retval0), 
	vprintf, 
	(
	param0, 
	param1
	);
	ld.param.b32 	%r107, [retval0];
	} // callseq 0
	mul.wide.u32 	%rd49, %r1, 4;
	add.s64 	%rd50, %rd46, %rd49;
	st.global.u32 	[%rd50], %r111;
	ret;

}


// ===== COMPILED SASS (sm_100) =====

	.target	sm_100

	.elftype	@"ET_EXEC"


//--------------------- .note.nv.tkinfo           --------------------------
	.section	.note.nv.tkinfo,"",@"SHT_NOTE"
	.sectionflags	@"SHF_NOTE_NV_TKINFO"
	.tkinfo
        /*0018*/ 	.word	0x00000002
        /*0030*/ 	.string	""
        /*0030*/ 	.string	"ptxas"
        /*0030*/ 	.string	"Cuda compilation tools, release 13.0, V13.0.88"
        /*0030*/ 	.string	"Build cuda_13.0.r13.0/compiler.36424714_0"
        /*0030*/ 	.string	"-arch sm_100 -m 64 "



//--------------------- .note.nv.cuinfo           --------------------------
	.section	.note.nv.cuinfo,"",@"SHT_NOTE"
	.sectionflags	@"SHF_NOTE_NV_CUINFO"
        /*0018*/ 	.short	0x0002
        /*001a*/ 	.short	0x0064
        /*001c*/ 	.short	0x0082
	.zero		2


//--------------------- .nv.info                  --------------------------
	.section	.nv.info,"",@"SHT_CUDA_INFO"
	.align	4


	//----- nvinfo : EIATTR_REGCOUNT
	.align		4
        /*0000*/ 	.byte	0x04, 0x2f
        /*0002*/ 	.short	(.L_2 - .L_1)
	.align		4
.L_1:
        /*0004*/ 	.word	index@(_Z11convolutionPiS_S_ii)
        /*0008*/ 	.word	0x00000020


	//----- nvinfo : EIATTR_FRAME_SIZE
	.align		4
.L_2:
        /*000c*/ 	.byte	0x04, 0x11
        /*000e*/ 	.short	(.L_4 - .L_3)
	.align		4
.L_3:
        /*0010*/ 	.word	index@(_Z11convolutionPiS_S_ii)
        /*0014*/ 	.word	0x00000008


	//----- nvinfo : EIATTR_MIN_STACK_SIZE
	.align		4
.L_4:
        /*0018*/ 	.byte	0x04, 0x12
        /*001a*/ 	.short	(.L_6 - .L_5)
	.align		4
.L_5:
        /*001c*/ 	.word	index@(_Z11convolutionPiS_S_ii)
        /*0020*/ 	.word	0x00000008
.L_6:


//--------------------- .nv.compat                --------------------------
	.section	.nv.compat,"",@"SHT_CUDA_COMPAT_INFO"
	.align	4
        /*0000*/ 	.byte	0x02, 0x09, 0x00, 0x00, 0x02, 0x02, 0x01, 0x00, 0x02, 0x05, 0x05, 0x00, 0x03, 0x07, 0x01, 0x01
        /*0010*/ 	.byte	0x02, 0x03, 0x00, 0x00, 0x02, 0x06, 0x01, 0x00, 0x04, 0x0b, 0x08, 0x00, 0x09, 0x00, 0x00, 0x00
        /*0020*/ 	.byte	0x00, 0x00, 0x00, 0x00


//--------------------- .nv.info._Z11convolutionPiS_S_ii --------------------------
	.section	.nv.info._Z11convolutionPiS_S_ii,"",@"SHT_CUDA_INFO"
	.sectionflags	@""
	.align	4


	//----- nvinfo : EIATTR_CUDA_API_VERSION
	.align		4
        /*0000*/ 	.byte	0x04, 0x37
        /*0002*/ 	.short	(.L_8 - .L_7)
.L_7:
        /*0004*/ 	.word	0x00000082


	//----- nvinfo : EIATTR_KPARAM_INFO
	.align		4
.L_8:
        /*0008*/ 	.byte	0x04, 0x17
        /*000a*/ 	.short	(.L_10 - .L_9)
.L_9:
        /*000c*/ 	.word	0x00000000
        /*0010*/ 	.short	0x0004
        /*0012*/ 	.short	0x001c
        /*0014*/ 	.byte	0x00, 0xf0, 0x11, 0x00


	//----- nvinfo : EIATTR_KPARAM_INFO
	.align		4
.L_10:
        /*0018*/ 	.byte	0x04, 0x17
        /*001a*/ 	.short	(.L_12 - .L_11)
.L_11:
        /*001c*/ 	.word	0x00000000
        /*0020*/ 	.short	0x0003
        /*0022*/ 	.short	0x0018
        /*0024*/ 	.byte	0x00, 0xf0, 0x11, 0x00


	//----- nvinfo : EIATTR_KPARAM_INFO
	.align		4
.L_12:
        /*0028*/ 	.byte	0x04, 0x17
        /*002a*/ 	.short	(.L_14 - .L_13)
.L_13:
        /*002c*/ 	.word	0x00000000
        /*0030*/ 	.short	0x0002
        /*0032*/ 	.short	0x0010
        /*0034*/ 	.byte	0x00, 0xf5, 0x21, 0x00


	//----- nvinfo : EIATTR_KPARAM_INFO
	.align		4
.L_14:
        /*0038*/ 	.byte	0x04, 0x17
        /*003a*/ 	.short	(.L_16 - .L_15)
.L_15:
        /*003c*/ 	.word	0x00000000
        /*0040*/ 	.short	0x0001
        /*0042*/ 	.short	0x0008
        /*0044*/ 	.byte	0x00, 0xf5, 0x21, 0x00


	//----- nvinfo : EIATTR_KPARAM_INFO
	.align		4
.L_16:
        /*0048*/ 	.byte	0x04, 0x17
        /*004a*/ 	.short	(.L_18 - .L_17)
.L_17:
        /*004c*/ 	.word	0x00000000
        /*0050*/ 	.short	0x0000
        /*0052*/ 	.short	0x0000
        /*0054*/ 	.byte	0x00, 0xf5, 0x21, 0x00


	//----- nvinfo : EIATTR_SPARSE_MMA_MASK
	.align		4
.L_18:
        /*0058*/ 	.byte	0x03, 0x50
        /*005a*/ 	.short	0x0000


	//----- nvinfo : EIATTR_MAXREG_COUNT
	.align		4
        /*005c*/ 	.byte	0x03, 0x1b
        /*005e*/ 	.short	0x00ff


	//----- nvinfo : EIATTR_EXTERNS
	.align		4
        /*0060*/ 	.byte	0x04, 0x0f
        /*0062*/ 	.short	(.L_20 - .L_19)


	//   ....[0]....
	.align		4
.L_19:
        /*0064*/ 	.word	index@(vprintf)


	//----- nvinfo : EIATTR_MERCURY_ISA_VERSION
	.align		4
.L_20:
        /*0068*/ 	.byte	0x03, 0x5f
        /*006a*/ 	.short	0x0101


	//----- nvinfo : EIATTR_VRC_CTA_INIT_COUNT
	.align		4
        /*006c*/ 	.byte	0x02, 0x4a
	.zero		1
	.zero		1


	//----- nvinfo : EIATTR_SYSCALL_OFFSETS
	.align		4
        /*0070*/ 	.byte	0x04, 0x46
        /*0072*/ 	.short	(.L_22 - .L_21)


	//   ....[0]....
.L_21:
        /*0074*/ 	.word	0x00000b80


	//----- nvinfo : EIATTR_EXIT_INSTR_OFFSETS
	.align		4
.L_22:
        /*0078*/ 	.byte	0x04, 0x1c
        /*007a*/ 	.short	(.L_24 - .L_23)


	//   ....[0]....
.L_23:
        /*007c*/ 	.word	0x00000bc0


	//----- nvinfo : EIATTR_CRS_STACK_SIZE
	.align		4
.L_24:
        /*0080*/ 	.byte	0x04, 0x1e
        /*0082*/ 	.short	(.L_26 - .L_25)
.L_25:
        /*0084*/ 	.word	0x00000000


	//----- nvinfo : EIATTR_CBANK_PARAM_SIZE
	.align		4
.L_26:
        /*0088*/ 	.byte	0x03, 0x19
        /*008a*/ 	.short	0x0020


	//----- nvinfo : EIATTR_PARAM_CBANK
	.align		4
        /*008c*/ 	.byte	0x04, 0x0a
        /*008e*/ 	.short	(.L_28 - .L_27)
	.align		4
.L_27:
        /*0090*/ 	.word	index@(.nv.constant0._Z11convolutionPiS_S_ii)
        /*0094*/ 	.short	0x0380
        /*0096*/ 	.short	0x0020


	//----- nvinfo : EIATTR_SW_WAR
	.align		4
.L_28:
        /*0098*/ 	.byte	0x04, 0x36
        /*009a*/ 	.short	(.L_30 - .L_29)
.L_29:
        /*009c*/ 	.word	0x00000008
.L_30:


//--------------------- .nv.callgraph             --------------------------
	.section	.nv.callgraph,"",@"SHT_CUDA_CALLGRAPH"
	.align	4
	.sectionentsize	8
	.align		4
        /*0000*/ 	.word	0x00000000
	.align		4
        /*0004*/ 	.word	0xffffffff
	.align		4
        /*0008*/ 	.word	index@(_Z11convolutionPiS_S_ii)
	.align		4
        /*000c*/ 	.word	index@(vprintf)
	.align		4
        /*0010*/ 	.word	0x00000000
	.align		4
        /*0014*/ 	.word	0xfffffffe
	.align		4
        /*0018*/ 	.word	0x00000000
	.align		4
        /*001c*/ 	.word	0xfffffffd
	.align		4
        /*0020*/ 	.word	0x00000000
	.align		4
        /*0024*/ 	.word	0xfffffffc


//--------------------- .nv.constant4             --------------------------
	.section	.nv.constant4,"a",@progbits
	.align	8
	.align		8
.nv.constant4:
        /*0000*/ 	.dword	vprintf
	.align		8
        /*0008*/ 	.dword	$str


//--------------------- .text._Z11convolutionPiS_S_ii --------------------------
	.section	.text._Z11convolutionPiS_S_ii,"ax",@progbits
	.align	128
        .global         _Z11convolutionPiS_S_ii
        .type           _Z11convolutionPiS_S_ii,@function
        .size           _Z11convolutionPiS_S_ii,(.L_x_8 - _Z11convolutionPiS_S_ii)
        .other          _Z11convolutionPiS_S_ii,@"STO_CUDA_ENTRY STV_DEFAULT"
_Z11convolutionPiS_S_ii:
.text._Z11convolutionPiS_S_ii:
[----:B------:R-:W0:Y:S01]  /*0000*/  LDC R1, c[0x0][0x37c] ;  /* 0x0000df00ff017b82 */ /* 0x000e220000000800 */
[----:B------:R-:W1:Y:S01]  /*0010*/  LDCU UR5, c[0x0][0x39c] ;  /* 0x00007380ff0577ac */ /* 0x000e620008000800 */
[----:B------:R-:W2:Y:S01]  /*0020*/  S2R R16, SR_TID.X ;  /* 0x0000000000107919 */ /* 0x000ea20000002100 */
[----:B0-----:R-:W-:Y:S01]  /*0030*/  IADD3 R1, PT, PT, R1, -0x8, RZ ;  /* 0xfffffff801017810 */ /* 0x001fe20007ffe0ff */
[----:B------:R-:W-:Y:S01]  /*0040*/  HFMA2 R2, -RZ, RZ, 0, 0 ;  /* 0x00000000ff027431 */ /* 0x000fe200000001ff */
[----:B------:R-:W0:Y:S01]  /*0050*/  LDCU UR4, c[0x0][0x2f8] ;  /* 0x00005f00ff0477ac */ /* 0x000e220008000800 */
[----:B------:R-:W3:Y:S01]  /*0060*/  LDCU UR6, c[0x0][0x2fc] ;  /* 0x00005f80ff0677ac */ /* 0x000ee20008000800 */
[----:B------:R-:W4:Y:S01]  /*0070*/  LDCU.64 UR36, c[0x0][0x358] ;  /* 0x00006b00ff2477ac */ /* 0x000f220008000a00 */
[----:B-1----:R-:W-:Y:S01]  /*0080*/  UISETP.GE.AND UP0, UPT, UR5, 0x1, UPT ;  /* 0x000000010500788c */ /* 0x002fe2000bf06270 */
[----:B0-----:R-:W-:-:S05]  /*0090*/  IADD3 R6, P0, PT, R1, UR4, RZ ;  /* 0x0000000401067c10 */ /* 0x001fca000ff1e0ff */
[----:B---3--:R-:W-:-:S03]  /*00a0*/  IMAD.X R7, RZ, RZ, UR6, P0 ;  /* 0x00000006ff077e24 */ /* 0x008fc600080e06ff */
[----:B--2-4-:R-:W-:Y:S05]  /*00b0*/  BRA.U !UP0, `(.L_x_0) ;  /* 0x0000000908947547 */ /* 0x014fea000b800000 */
[----:B------:R-:W-:Y:S01]  /*00c0*/  UISETP.GE.U32.AND UP0, UPT, UR5, 0x8, UPT ;  /* 0x000000080500788c */ /* 0x000fe2000bf06070 */
[----:B------:R-:W-:Y:S01]  /*00d0*/  MOV R0, RZ ;  /* 0x000000ff00007202 */ /* 0x000fe20000000f00 */
[----:B------:R-:W-:Y:S01]  /*00e0*/  ULEA.HI UR4, UR5, UR5, URZ, 0x1 ;  /* 0x0000000505047291 */ /* 0x000fe2000f8f08ff */
[----:B------:R-:W-:Y:S01]  /*00f0*/  IMAD.MOV.U32 R2, RZ, RZ, RZ ;  /* 0x000000ffff027224 */ /* 0x000fe200078e00ff */
[----:B------:R-:W-:Y:S02]  /*0100*/  ULOP3.LUT UR6, UR5, 0x7, URZ, 0xc0, !UPT ;  /* 0x0000000705067892 */ /* 0x000fe4000f8ec0ff */
[----:B------:R-:W-:Y:S02]  /*0110*/  USHF.R.S32.HI UR4, URZ, 0x1, UR4 ;  /* 0x00000001ff047899 */ /* 0x000fe40008011404 */
[----:B------:R-:W-:-:S04]  /*0120*/  UISETP.NE.AND UP1, UPT, UR6, URZ, UPT ;  /* 0x000000ff0600728c */ /* 0x000fc8000bf25270 */
[----:B------:R-:W-:Y:S01]  /*0130*/  IADD3 R3, PT, PT, R16, -UR4, RZ ;  /* 0x8000000410037c10 */ /* 0x000fe2000fffe0ff */
[----:B------:R-:W-:Y:S06]  /*0140*/  BRA.U !UP0, `(.L_x_1) ;  /* 0x0000000508287547 */ /* 0x000fec000b800000 */
[----:B------:R-:W-:Y:S01]  /*0150*/  ULOP3.LUT UR4, UR5, 0x7ffffff8, URZ, 0xc0, !UPT ;  /* 0x7ffffff805047892 */ /* 0x000fe2000f8ec0ff */
[----:B------:R-:W-:Y:S01]  /*0160*/  IMAD.MOV.U32 R4, RZ, RZ, RZ ;  /* 0x000000ffff047224 */ /* 0x000fe200078e00ff */
[----:B------:R-:W-:Y:S01]  /*0170*/  MOV R2, RZ ;  /* 0x000000ff00027202 */ /* 0x000fe20000000f00 */
[----:B------:R-:W0:Y:S03]  /*0180*/  LDCU UR7, c[0x0][0x398] ;  /* 0x00007300ff0777ac */ /* 0x000e260008000800 */
[----:B------:R-:W-:-:S07]  /*0190*/  IMAD.U32 R0, RZ, RZ, UR4 ;  /* 0x00000004ff007e24 */ /* 0x000fce000f8e00ff */
.L_x_2:
[----:B------:R-:W-:Y:S01]  /*01a0*/  IADD3 R27, PT, PT, R3, R4, RZ ;  /* 0x00000004031b7210 */ /* 0x000fe20007ffe0ff */
[----:B------:R-:W1:Y:S03]  /*01b0*/  LDC.64 R12, c[0x0][0x388] ;  /* 0x0000e200ff0c7b82 */ /* 0x000e660000000a00 */
[----:B0-----:R-:W-:-:S04]  /*01c0*/  ISETP.GE.AND P6, PT, R27, UR7, PT ;  /* 0x000000071b007c0c */ /* 0x001fc8000bfc6270 */
[----:B------:R-:W-:-:S13]  /*01d0*/  ISETP.LT.OR P6, PT, R27, RZ, P6 ;  /* 0x000000ff1b00720c */ /* 0x000fda00037c1670 */
[----:B------:R-:W0:Y:S01]  /*01e0*/  @!P6 LDC.64 R8, c[0x0][0x380] ;  /* 0x0000e000ff08eb82 */ /* 0x000e220000000a00 */
[----:B-1----:R-:W-:-:S05]  /*01f0*/  IMAD.WIDE.U32 R12, R4, 0x4, R12 ;  /* 0x00000004040c7825 */ /* 0x002fca00078e000c */
[----:B------:R-:W2:Y:S01]  /*0200*/  @!P6 LDG.E R10, desc[UR36][R12.64] ;  /* 0x000000240c0ae981 */ /* 0x000ea2000c1e1900 */
[----:B0-----:R-:W-:-:S06]  /*0210*/  @!P6 IMAD.WIDE.U32 R8, R27, 0x4, R8 ;  /* 0x000000041b08e825 */ /* 0x001fcc00078e0008 */
[----:B------:R-:W2:Y:S01]  /*0220*/  @!P6 LDG.E R9, desc[UR36][R8.64] ;  /* 0x000000240809e981 */ /* 0x000ea2000c1e1900 */
[C---:B------:R-:W-:Y:S01]  /*0230*/  VIADD R14, R27.reuse, 0x1 ;  /* 0x000000011b0e7836 */ /* 0x040fe20000000000 */
[----:B------:R-:W-:-:S04]  /*0240*/  IADD3 R15, PT, PT, R27, 0x2, RZ ;  /* 0x000000021b0f7810 */ /* 0x000fc80007ffe0ff */
[C---:B------:R-:W-:Y:S02]  /*0250*/  ISETP.GE.AND P5, PT, R14.reuse, UR7, PT ;  /* 0x000000070e007c0c */ /* 0x040fe4000bfa6270 */
[C---:B------:R-:W-:Y:S02]  /*0260*/  ISETP.GE.AND P4, PT, R15.reuse, UR7, PT ;  /* 0x000000070f007c0c */ /* 0x040fe4000bf86270 */
[----:B------:R-:W-:Y:S02]  /*0270*/  ISETP.LT.OR P5, PT, R14, RZ, P5 ;  /* 0x000000ff0e00720c */ /* 0x000fe40002fa1670 */
[----:B------:R-:W-:Y:S01]  /*0280*/  ISETP.LT.OR P4, PT, R15, RZ, P4 ;  /* 0x000000ff0f00720c */ /* 0x000fe20002781670 */
[C---:B------:R-:W-:Y:S01]  /*0290*/  VIADD R23, R27.reuse, 0x3 ;  /* 0x000000031b177836 */ /* 0x040fe20000000000 */
[C---:B------:R-:W-:Y:S01]  /*02a0*/  IADD3 R5, PT, PT, R27.reuse, 0x4, RZ ;  /* 0x000000041b057810 */ /* 0x040fe20007ffe0ff */
[----:B------:R-:W-:-:S03]  /*02b0*/  VIADD R17, R27, 0x5 ;  /* 0x000000051b117836 */ /* 0x000fc60000000000 */
[----:B------:R-:W-:Y:S02]  /*02c0*/  ISETP.GE.AND P3, PT, R23, UR7, PT ;  /* 0x0000000717007c0c */ /* 0x000fe4000bf66270 */
[----:B------:R-:W-:Y:S02]  /*02d0*/  ISETP.GE.AND P2, PT, R5, UR7, PT ;  /* 0x0000000705007c0c */ /* 0x000fe4000bf46270 */
[----:B------:R-:W-:Y:S01]  /*02e0*/  ISETP.LT.OR P3, PT, R23, RZ, P3 ;  /* 0x000000ff1700720c */ /* 0x000fe20001f61670 */
[----:B------:R-:W0:Y:S01]  /*02f0*/  @!P5 LDC.64 R28, c[0x0][0x380] ;  /* 0x0000e000ff1cdb82 */ /* 0x000e220000000a00 */
[----:B------:R-:W-:Y:S01]  /*0300*/  ISETP.GE.AND P1, PT, R17, UR7, PT ;  /* 0x0000000711007c0c */ /* 0x000fe2000bf26270 */
[----:B------:R-:W3:Y:S01]  /*0310*/  @!P5 LDG.E R24, desc[UR36][R12.64+0x4] ;  /* 0x000004240c18d981 */ /* 0x000ee2000c1e1900 */
[----:B------:R-:W-:-:S05]  /*0320*/  ISETP.LT.OR P2, PT, R5, RZ, P2 ;  /* 0x000000ff0500720c */ /* 0x000fca0001741670 */
[----:B------:R-:W1:Y:S01]  /*0330*/  @!P4 LDC.64 R20, c[0x0][0x380] ;  /* 0x0000e000ff14cb82 */ /* 0x000e620000000a00 */
[----:B------:R-:W-:Y:S02]  /*0340*/  IADD3 R25, PT, PT, R27, 0x6, RZ ;  /* 0x000000061b197810 */ /* 0x000fe40007ffe0ff */
[----:B------:R-:W-:Y:S02]  /*0350*/  ISETP.LT.OR P1, PT, R17, RZ, P1 ;  /* 0x000000ff1100720c */ /* 0x000fe40000f21670 */
[----:B------:R-:W-:-:S03]  /*0360*/  ISETP.GE.AND P0, PT, R25, UR7, PT ;  /* 0x0000000719007c0c */ /* 0x000fc6000bf06270 */
[----:B------:R-:W4:Y:S01]  /*0370*/  @!P3 LDC.64 R18, c[0x0][0x380] ;  /* 0x0000e000ff12bb82 */ /* 0x000f220000000a00 */
[----:B------:R-:W-:Y:S01]  /*0380*/  ISETP.LT.OR P0, PT, R25, RZ, P0 ;  /* 0x000000ff1900720c */ /* 0x000fe20000701670 */
[----:B------:R-:W-:Y:S01]  /*0390*/  VIADD R27, R27, 0x7 ;  /* 0x000000071b1b7836 */ /* 0x000fe20000000000 */
[----:B------:R-:W5:Y:S01]  /*03a0*/  @!P2 LDG.E R26, desc[UR36][R12.64+0x10] ;  /* 0x000010240c1aa981 */ /* 0x000f62000c1e1900 */
[----:B0-----:R-:W-:-:S06]  /*03b0*/  @!P5 IMAD.WIDE.U32 R28, R14, 0x4, R28 ;  /* 0x000000040e1cd825 */ /* 0x001fcc00078e001c */
[----:B------:R-:W3:Y:S01]  /*03c0*/  @!P5 LDG.E R29, desc[UR36][R28.64] ;  /* 0x000000241c1dd981 */ /* 0x000ee2000c1e1900 */
[----:B-1----:R-:W-:-:S03]  /*03d0*/  @!P4 IMAD.WIDE.U32 R20, R15, 0x4, R20 ;  /* 0x000000040f14c825 */ /* 0x002fc600078e0014 */
[----:B------:R-:W0:Y:S03]  /*03e0*/  @!P0 LDC.64 R14, c[0x0][0x380] ;  /* 0x0000e000ff0e8b82 */ /* 0x000e260000000a00 */
[----:B------:R-:W5:Y:S01]  /*03f0*/  @!P4 LDG.E R21, desc[UR36][R20.64] ;  /* 0x000000241415c981 */ /* 0x000f62000c1e1900 */
[----:B----4-:R-:W-:-:S06]  /*0400*/  @!P3 IMAD.WIDE.U32 R18, R23, 0x4, R18 ;  /* 0x000000041712b825 */ /* 0x010fcc00078e0012 */
[----:B------:R-:W4:Y:S04]  /*0410*/  @!P3 LDG.E R19, desc[UR36][R18.64] ;  /* 0x000000241213b981 */ /* 0x000f28000c1e1900 */
[----:B------:R-:W4:Y:S01]  /*0420*/  @!P0 LDG.E R18, desc[UR36][R12.64+0x18] ;  /* 0x000018240c128981 */ /* 0x000f22000c1e1900 */
[----:B0-----:R-:W-:-:S03]  /*0430*/  @!P0 IMAD.WIDE.U32 R14, R25, 0x4, R14 ;  /* 0x00000004190e8825 */ /* 0x001fc600078e000e */
[----:B------:R-:W4:Y:S04]  /*0440*/  @!P1 LDG.E R25, desc[UR36][R12.64+0x14] ;  /* 0x000014240c199981 */ /* 0x000f28000c1e1900 */
[----:B------:R-:W4:Y:S01]  /*0450*/  @!P0 LDG.E R15, desc[UR36][R14.64] ;  /* 0x000000240e0f8981 */ /* 0x000f22000c1e1900 */
[----:B--2---:R-:W-:Y:S02]  /*0460*/  @!P6 IMAD R2, R9, R10, R2 ;  /* 0x0000000a0902e224 */ /* 0x004fe400078e0202 */
[----:B------:R-:W0:Y:S01]  /*0470*/  @!P2 LDC.64 R10, c[0x0][0x380] ;  /* 0x0000e000ff0aab82 */ /* 0x000e220000000a00 */
[----:B------:R-:W-:-:S07]  /*0480*/  ISETP.GE.AND P6, PT, R27, UR7, PT ;  /* 0x000000071b007c0c */ /* 0x000fce000bfc6270 */
[----:B------:R-:W1:Y:S01]  /*0490*/  @!P1 LDC.64 R8, c[0x0][0x380] ;  /* 0x0000e000ff089b82 */ /* 0x000e620000000a00 */
[----:B------:R-:W-:-:S13]  /*04a0*/  ISETP.LT.OR P6, PT, R27, RZ, P6 ;  /* 0x000000ff1b00720c */ /* 0x000fda00037c1670 */
[----:B------:R-:W2:Y:S01]  /*04b0*/  @!P6 LDC.64 R22, c[0x0][0x380] ;  /* 0x0000e000ff16eb82 */ /* 0x000ea20000000a00 */
[----:B------:R-:W4:Y:S01]  /*04c0*/  @!P6 LDG.E R20, desc[UR36][R12.64+0x1c] ;  /* 0x00001c240c14e981 */ /* 0x000f22000c1e1900 */
[----:B0-----:R-:W-:-:S03]  /*04d0*/  @!P2 IMAD.WIDE.U32 R10, R5, 0x4, R10 ;  /* 0x00000004050aa825 */ /* 0x001fc600078e000a */
[----:B------:R-:W5:Y:S04]  /*04e0*/  @!P4 LDG.E R5, desc[UR36][R12.64+0x8] ;  /* 0x000008240c05c981 */ /* 0x000f68000c1e1900 */
[----:B------:R-:W4:Y:S01]  /*04f0*/  @!P2 LDG.E R11, desc[UR36][R10.64] ;  /* 0x000000240a0ba981 */ /* 0x000f22000c1e1900 */
[----:B-1----:R-:W-:-:S03]  /*0500*/  @!P1 IMAD.WIDE.U32 R8, R17, 0x4, R8 ;  /* 0x0000000411089825 */ /* 0x002fc600078e0008 */
[----:B------:R-:W4:Y:S04]  /*0510*/  @!P3 LDG.E R17, desc[UR36][R12.64+0xc] ;  /* 0x00000c240c11b981 */ /* 0x000f28000c1e1900 */
[----:B------:R-:W4:Y:S01]  /*0520*/  @!P1 LDG.E R8, desc[UR36][R8.64] ;  /* 0x0000002408089981 */ /* 0x000f22000c1e1900 */
[----:B--2---:R-:W-:-:S06]  /*0530*/  @!P6 IMAD.WIDE.U32 R22, R27, 0x4, R22 ;  /* 0x000000041b16e825 */ /* 0x004fcc00078e0016 */
[----:B------:R-:W2:Y:S01]  /*0540*/  @!P6 LDG.E R23, desc[UR36][R22.64] ;  /* 0x000000241617e981 */ /* 0x000ea2000c1e1900 */
[----:B---3--:R-:W-:Y:S01]  /*0550*/  @!P5 IMAD R2, R29, R24, R2 ;  /* 0x000000181d02d224 */ /* 0x008fe200078e0202 */
[----:B------:R-:W-:-:S03]  /*0560*/  IADD3 R4, PT, PT, R4, 0x8, RZ ;  /* 0x0000000804047810 */ /* 0x000fc60007ffe0ff */
[----:B-----5:R-:W-:-:S04]  /*0570*/  @!P4 IMAD R2, R21, R5, R2 ;  /* 0x000000051502c224 */ /* 0x020fc800078e0202 */
[----:B----4-:R-:W-:-:S04]  /*0580*/  @!P3 IMAD R2, R19, R17, R2 ;  /* 0x000000111302b224 */ /* 0x010fc800078e0202 */
[----:B------:R-:W-:-:S04]  /*0590*/  @!P2 IMAD R2, R11, R26, R2 ;  /* 0x0000001a0b02a224 */ /* 0x000fc800078e0202 */
[----:B------:R-:W-:Y:S01]  /*05a0*/  @!P1 IMAD R2, R8, R25, R2 ;  /* 0x0000001908029224 */ /* 0x000fe200078e0202 */
[----:B------:R-:W-:-:S03]  /*05b0*/  ISETP.NE.AND P1, PT, R4, R0, PT ;  /* 0x000000000400720c */ /* 0x000fc60003f25270 */
[----:B------:R-:W-:-:S04]  /*05c0*/  @!P0 IMAD R2, R15, R18, R2 ;  /* 0x000000120f028224 */ /* 0x000fc800078e0202 */
[----:B--2---:R-:W-:-:S06]  /*05d0*/  @!P6 IMAD R2, R23, R20, R2 ;  /* 0x000000141702e224 */ /* 0x004fcc00078e0202 */
[----:B------:R-:W-:Y:S05]  /*05e0*/  @P1 BRA `(.L_x_2) ;  /* 0xfffffff800ec1947 */ /* 0x000fea000383ffff */
.L_x_1:
[----:B------:R-:W-:Y:S05]  /*05f0*/  BRA.U !UP1, `(.L_x_0) ;  /* 0x0000000509447547 */ /* 0x000fea000b800000 */
[----:B------:R-:W0:Y:S01]  /*0600*/  LDCU UR4, c[0x0][0x39c] ;  /* 0x00007380ff0477ac */ /* 0x000e220008000800 */
[----:B------:R-:W-:Y:S02]  /*0610*/  UISETP.GE.U32.AND UP0, UPT, UR6, 0x4, UPT ;  /* 0x000000040600788c */ /* 0x000fe4000bf06070 */
[----:B0-----:R-:W-:-:S04]  /*0620*/  ULOP3.LUT UR5, UR4, 0x3, URZ, 0xc0, !UPT ;  /* 0x0000000304057892 */ /* 0x001fc8000f8ec0ff */
[----:B------:R-:W-:-:S03]  /*0630*/  UISETP.NE.AND UP1, UPT, UR5, URZ, UPT ;  /* 0x000000ff0500728c */ /* 0x000fc6000bf25270 */
[----:B------:R-:W-:Y:S08]  /*0640*/  BRA.U !UP0, `(.L_x_3) ;  /* 0x0000000108907547 */ /* 0x000ff0000b800000 */
[----:B------:R-:W0:Y:S01]  /*0650*/  LDCU UR6, c[0x0][0x398] ;  /* 0x00007300ff0677ac */ /* 0x000e220008000800 */
[----:B------:R-:W-:Y:S01]  /*0660*/  IMAD.IADD R17, R3, 0x1, R0 ;  /* 0x0000000103117824 */ /* 0x000fe200078e0200 */
[----:B------:R-:W1:Y:S03]  /*0670*/  LDC.64 R8, c[0x0][0x388] ;  /* 0x0000e200ff087b82 */ /* 0x000e660000000a00 */
[C---:B------:R-:W-:Y:S01]  /*0680*/  VIADD R23, R17.reuse, 0x2 ;  /* 0x0000000211177836 */ /* 0x040fe20000000000 */
[C---:B------:R-:W-:Y:S02]  /*0690*/  IADD3 R21, PT, PT, R17.reuse, 0x1, RZ ;  /* 0x0000000111157810 */ /* 0x040fe40007ffe0ff */
[C---:B------:R-:W-:Y:S02]  /*06a0*/  IADD3 R15, PT, PT, R17.reuse, 0x3, RZ ;  /* 0x00000003110f7810 */ /* 0x040fe40007ffe0ff */
[----:B0-----:R-:W-:-:S02]  /*06b0*/  ISETP.GE.AND P0, PT, R17, UR6, PT ;  /* 0x0000000611007c0c */ /* 0x001fc4000bf06270 */
[----:B------:R-:W-:Y:S02]  /*06c0*/  ISETP.GE.AND P1, PT, R21, UR6, PT ;  /* 0x0000000615007c0c */ /* 0x000fe4000bf26270 */
[----:B------:R-:W-:Y:S02]  /*06d0*/  ISETP.LT.OR P0, PT, R17, RZ, P0 ;  /* 0x000000ff1100720c */ /* 0x000fe40000701670 */
[----:B------:R-:W-:Y:S02]  /*06e0*/  ISETP.GE.AND P2, PT, R23, UR6, PT ;  /* 0x0000000617007c0c */ /* 0x000fe4000bf46270 */
[----:B------:R-:W-:Y:S01]  /*06f0*/  ISETP.LT.OR P1, PT, R21, RZ, P1 ;  /* 0x000000ff1500720c */ /* 0x000fe20000f21670 */
[----:B-1----:R-:W-:Y:S01]  /*0700*/  IMAD.WIDE.U32 R8, R0, 0x4, R8 ;  /* 0x0000000400087825 */ /* 0x002fe200078e0008 */
[----:B------:R-:W-:Y:S02]  /*0710*/  ISETP.LT.OR P2, PT, R23, RZ, P2 ;  /* 0x000000ff1700720c */ /* 0x000fe40001741670 */
[----:B------:R-:W-:-:S04]  /*0720*/  ISETP.GE.AND P3, PT, R15, UR6, PT ;  /* 0x000000060f007c0c */ /* 0x000fc8000bf66270 */
[----:B------:R-:W-:Y:S01]  /*0730*/  ISETP.LT.OR P3, PT, R15, RZ, P3 ;  /* 0x000000ff0f00720c */ /* 0x000fe20001f61670 */
[----:B------:R-:W0:Y:S01]  /*0740*/  @!P0 LDC.64 R18, c[0x0][0x380] ;  /* 0x0000e000ff128b82 */ /* 0x000e220000000a00 */
[----:B------:R-:W2:Y:S07]  /*0750*/  @!P0 LDG.E R14, desc[UR36][R8.64] ;  /* 0x00000024080e8981 */ /* 0x000eae000c1e1900 */
[----:B------:R-:W1:Y:S04]  /*0760*/  @!P1 LDC.64 R12, c[0x0][0x380] ;  /* 0x0000e000ff0c9b82 */ /* 0x000e680000000a00 */
[----:B------:R-:W3:Y:S04]  /*0770*/  @!P3 LDG.E R20, desc[UR36][R8.64+0xc] ;  /* 0x00000c240814b981 */ /* 0x000ee8000c1e1900 */
[----:B------:R-:W4:Y:S08]  /*0780*/  @!P2 LDC.64 R10, c[0x0][0x380] ;  /* 0x0000e000ff0aab82 */ /* 0x000f300000000a00 */
[----:B------:R-:W5:Y:S01]  /*0790*/  @!P3 LDC.64 R4, c[0x0][0x380] ;  /* 0x0000e000ff04bb82 */ /* 0x000f620000000a00 */
[----:B0-----:R-:W-:-:S02]  /*07a0*/  @!P0 IMAD.WIDE.U32 R18, R17, 0x4, R18 ;  /* 0x0000000411128825 */ /* 0x001fc400078e0012 */
[----:B------:R-:W3:Y:S04]  /*07b0*/  @!P1 LDG.E R17, desc[UR36][R8.64+0x4] ;  /* 0x0000042408119981 */ /* 0x000ee8000c1e1900 */
[----:B------:R-:W2:Y:S01]  /*07c0*/  @!P0 LDG.E R19, desc[UR36][R18.64] ;  /* 0x0000002412138981 */ /* 0x000ea2000c1e1900 */
[----:B-1----:R-:W-:-:S06]  /*07d0*/  @!P1 IMAD.WIDE.U32 R12, R21, 0x4, R12 ;  /* 0x00000004150c9825 */ /* 0x002fcc00078e000c */
[----:B------:R-:W3:Y:S01]  /*07e0*/  @!P1 LDG.E R13, desc[UR36][R12.64] ;  /* 0x000000240c0d9981 */ /* 0x000ee2000c1e1900 */
[----:B----4-:R-:W-:-:S06]  /*07f0*/  @!P2 IMAD.WIDE.U32 R10, R23, 0x4, R10 ;  /* 0x00000004170aa825 */ /* 0x010fcc00078e000a */
[----:B------:R-:W4:Y:S01]  /*0800*/  @!P2 LDG.E R11, desc[UR36][R10.64] ;  /* 0x000000240a0ba981 */ /* 0x000f22000c1e1900 */
[----:B-----5:R-:W-:-:S03]  /*0810*/  @!P3 IMAD.WIDE.U32 R4, R15, 0x4, R4 ;  /* 0x000000040f04b825 */ /* 0x020fc600078e0004 */
[----:B------:R-:W4:Y:S04]  /*0820*/  @!P2 LDG.E R15, desc[UR36][R8.64+0x8] ;  /* 0x00000824080fa981 */ /* 0x000f28000c1e1900 */
[----:B------:R-:W5:Y:S01]  /*0830*/  @!P3 LDG.E R5, desc[UR36][R4.64] ;  /* 0x000000240405b981 */ /* 0x000f62000c1e1900 */
[----:B------:R-:W-:Y:S02]  /*0840*/  VIADD R0, R0, 0x4 ;  /* 0x0000000400007836 */ /* 0x000fe40000000000 */
[----:B--2---:R-:W-:-:S04]  /*0850*/  @!P0 IMAD R2, R19, R14, R2 ;  /* 0x0000000e13028224 */ /* 0x004fc800078e0202 */
[----:B---3--:R-:W-:-:S04]  /*0860*/  @!P1 IMAD R2, R13, R17, R2 ;  /* 0x000000110d029224 */ /* 0x008fc800078e0202 */
[----:B----4-:R-:W-:-:S04]  /*0870*/  @!P2 IMAD R2, R11, R15, R2 ;  /* 0x0000000f0b02a224 */ /* 0x010fc800078e0202 */
[----:B-----5:R-:W-:-:S07]  /*0880*/  @!P3 IMAD R2, R5, R20, R2 ;  /* 0x000000140502b224 */ /* 0x020fce00078e0202 */
.L_x_3:
[----:B------:R-:W-:Y:S05]  /*0890*/  BRA.U !UP1, `(.L_x_0) ;  /* 0x00000001099c7547 */ /* 0x000fea000b800000 */
[----:B------:R-:W-:Y:S02]  /*08a0*/  UISETP.NE.AND UP0, UPT, UR5, 0x1, UPT ;  /* 0x000000010500788c */ /* 0x000fe4000bf05270 */
[----:B------:R-:W-:-:S04]  /*08b0*/  ULOP3.LUT UR4, UR4, 0x1, URZ, 0xc0, !UPT ;  /* 0x0000000104047892 */ /* 0x000fc8000f8ec0ff */
[----:B------:R-:W-:-:S03]  /*08c0*/  UISETP.NE.U32.AND UP1, UPT, UR4, 0x1, UPT ;  /* 0x000000010400788c */ /* 0x000fc6000bf25070 */
[----:B------:R-:W-:Y:S08]  /*08d0*/  BRA.U !UP0, `(.L_x_4) ;  /* 0x0000000108507547 */ /* 0x000ff0000b800000 */
[----:B------:R-:W0:Y:S01]  /*08e0*/  LDCU UR4, c[0x0][0x398] ;  /* 0x00007300ff0477ac */ /* 0x000e220008000800 */
[----:B------:R-:W-:Y:S01]  /*08f0*/  IADD3 R15, PT, PT, R3, R0, RZ ;  /* 0x00000000030f7210 */ /* 0x000fe20007ffe0ff */
[----:B------:R-:W1:Y:S04]  /*0900*/  LDC.64 R4, c[0x0][0x388] ;  /* 0x0000e200ff047b82 */ /* 0x000e680000000a00 */
[C---:B------:R-:W-:Y:S01]  /*0910*/  VIADD R13, R15.reuse, 0x1 ;  /* 0x000000010f0d7836 */ /* 0x040fe20000000000 */
[----:B0-----:R-:W-:-:S04]  /*0920*/  ISETP.GE.AND P0, PT, R15, UR4, PT ;  /* 0x000000040f007c0c */ /* 0x001fc8000bf06270 */
[----:B------:R-:W-:Y:S02]  /*0930*/  ISETP.GE.AND P1, PT, R13, UR4, PT ;  /* 0x000000040d007c0c */ /* 0x000fe4000bf26270 */
[----:B------:R-:W-:Y:S02]  /*0940*/  ISETP.LT.OR P0, PT, R15, RZ, P0 ;  /* 0x000000ff0f00720c */ /* 0x000fe40000701670 */
[----:B------:R-:W-:Y:S01]  /*0950*/  ISETP.LT.OR P1, PT, R13, RZ, P1 ;  /* 0x000000ff0d00720c */ /* 0x000fe20000f21670 */
[----:B-1----:R-:W-:-:S10]  /*0960*/  IMAD.WIDE.U32 R4, R0, 0x4, R4 ;  /* 0x0000000400047825 */ /* 0x002fd400078e0004 */
[----:B------:R-:W0:Y:S01]  /*0970*/  @!P0 LDC.64 R8, c[0x0][0x380] ;  /* 0x0000e000ff088b82 */ /* 0x000e220000000a00 */
[----:B------:R-:W2:Y:S07]  /*0980*/  @!P0 LDG.E R12, desc[UR36][R4.64] ;  /* 0x00000024040c8981 */ /* 0x000eae000c1e1900 */
[----:B------:R-:W1:Y:S01]  /*0990*/  @!P1 LDC.64 R10, c[0x0][0x380] ;  /* 0x0000e000ff0a9b82 */ /* 0x000e620000000a00 */
[----:B0-----:R-:W-:-:S06]  /*09a0*/  @!P0 IMAD.WIDE.U32 R8, R15, 0x4, R8 ;  /* 0x000000040f088825 */ /* 0x001fcc00078e0008 */
[----:B------:R-:W2:Y:S01]  /*09b0*/  @!P0 LDG.E R9, desc[UR36][R8.64] ;  /* 0x0000002408098981 */ /* 0x000ea2000c1e1900 */
[----:B-1----:R-:W-:-:S03]  /*09c0*/  @!P1 IMAD.WIDE.U32 R10, R13, 0x4, R10 ;  /* 0x000000040d0a9825 */ /* 0x002fc600078e000a */
[----:B------:R-:W3:Y:S04]  /*09d0*/  @!P1 LDG.E R13, desc[UR36][R4.64+0x4] ;  /* 0x00000424040d9981 */ /* 0x000ee8000c1e1900 */
[----:B------:R-:W3:Y:S01]  /*09e0*/  @!P1 LDG.E R11, desc[UR36][R10.64] ;  /* 0x000000240a0b9981 */ /* 0x000ee2000c1e1900 */
[----:B------:R-:W-:Y:S01]  /*09f0*/  IADD3 R0, PT, PT, R0, 0x2, RZ ;  /* 0x0000000200007810 */ /* 0x000fe20007ffe0ff */
[----:B--2---:R-:W-:-:S04]  /*0a00*/  @!P0 IMAD R2, R9, R12, R2 ;  /* 0x0000000c09028224 */ /* 0x004fc800078e0202 */
[----:B---3--:R-:W-:-:S07]  /*0a10*/  @!P1 IMAD R2, R11, R13, R2 ;  /* 0x0000000d0b029224 */ /* 0x008fce00078e0202 */
.L_x_4:
[----:B------:R-:W-:Y:S05]  /*0a20*/  BRA.U UP1, `(.L_x_0) ;  /* 0x0000000101387547 */ /* 0x000fea000b800000 */
[----:B------:R-:W0:Y:S01]  /*0a30*/  LDCU UR4, c[0x0][0x398] ;  /* 0x00007300ff0477ac */ /* 0x000e220008000800 */
[----:B------:R-:W-:Y:S01]  /*0a40*/  IMAD.IADD R3, R3, 0x1, R0 ;  /* 0x0000000103037824 */ /* 0x000fe200078e0200 */
[----:B------:R-:W-:Y:S04]  /*0a50*/  BSSY.RECONVERGENT B0, `(.L_x_0) ;  /* 0x000000b000007945 */ /* 0x000fe80003800200 */
[----:B0-----:R-:W-:-:S04]  /*0a60*/  ISETP.GE.AND P0, PT, R3, UR4, PT ;  /* 0x0000000403007c0c */ /* 0x001fc8000bf06270 */
[----:B------:R-:W-:-:S13]  /*0a70*/  ISETP.LT.OR P0, PT, R3, RZ, P0 ;  /* 0x000000ff0300720c */ /* 0x000fda0000701670 */
[----:B------:R-:W-:Y:S05]  /*0a80*/  @P0 BRA `(.L_x_5) ;  /* 0x00000000001c0947 */ /* 0x000fea0003800000 */
[----:B------:R-:W0:Y:S08]  /*0a90*/  LDC.64 R4, c[0x0][0x380] ;  /* 0x0000e000ff047b82 */ /* 0x000e300000000a00 */
[----:B------:R-:W1:Y:S01]  /*0aa0*/  LDC.64 R8, c[0x0][0x388] ;  /* 0x0000e200ff087b82 */ /* 0x000e620000000a00 */
[----:B0-----:R-:W-:-:S06]  /*0ab0*/  IMAD.WIDE.U32 R4, R3, 0x4, R4 ;  /* 0x0000000403047825 */ /* 0x001fcc00078e0004 */
[----:B------:R-:W2:Y:S01]  /*0ac0*/  LDG.E R5, desc[UR36][R4.64] ;  /* 0x0000002404057981 */ /* 0x000ea2000c1e1900 */
[----:B-1----:R-:W-:-:S06]  /*0ad0*/  IMAD.WIDE.U32 R8, R0, 0x4, R8 ;  /* 0x0000000400087825 */ /* 0x002fcc00078e0008 */
[----:B------:R-:W2:Y:S02]  /*0ae0*/  LDG.E R8, desc[UR36][R8.64] ;  /* 0x0000002408087981 */ /* 0x000ea4000c1e1900 */
[----:B--2---:R-:W-:-:S07]  /*0af0*/  IMAD R2, R5, R8, R2 ;  /* 0x0000000805027224 */ /* 0x004fce00078e0202 */
.L_x_5:
[----:B------:R-:W-:Y:S05]  /*0b00*/  BSYNC.RECONVERGENT B0 ;  /* 0x0000000000007941 */ /* 0x000fea0003800200 */
.L_x_0:
[----:B------:R-:W-:Y:S01]  /*0b10*/  MOV R0, 0x0 ;  /* 0x0000000000007802 */ /* 0x000fe20000000f00 */
[----:B------:R0:W-:Y:S01]  /*0b20*/  STL [R1], R2 ;  /* 0x0000000201007387 */ /* 0x0001e20000100800 */
[----:B------:R-:W1:Y:S02]  /*0b30*/  LDCU.64 UR4, c[0x4][0x8] ;  /* 0x01000100ff0477ac */ /* 0x000e640008000a00 */
[----:B------:R0:W2:Y:S01]  /*0b40*/  LDC.64 R8, c[0x4][R0] ;  /* 0x0100000000087b82 */ /* 0x0000a20000000a00 */
[----:B-1----:R-:W-:Y:S01]  /*0b50*/  MOV R4, UR4 ;  /* 0x0000000400047c02 */ /* 0x002fe20008000f00 */
[----:B0-----:R-:W-:-:S07]  /*0b60*/  IMAD.U32 R5, RZ, RZ, UR5 ;  /* 0x00000005ff057e24 */ /* 0x001fce000f8e00ff */
[----:B------:R-:W-:-:S07]  /*0b70*/  LEPC R20, `(.L_x_6) ;  /* 0x000000001014794e */ /* 0x000fce0000000000 */
[----:B--2---:R-:W-:Y:S05]  /*0b80*/  CALL.ABS.NOINC R8 ;  /* 0x0000000008007343 */ /* 0x004fea0003c00000 */
.L_x_6:
[----:B------:R-:W0:Y:S02]  /*0b90*/  LDC.64 R4, c[0x0][0x390] ;  /* 0x0000e400ff047b82 */ /* 0x000e240000000a00 */
[----:B0-----:R-:W-:-:S05]  /*0ba0*/  IMAD.WIDE.U32 R16, R16, 0x4, R4 ;  /* 0x0000000410107825 */ /* 0x001fca00078e0004 */
[----:B------:R-:W-:Y:S01]  /*0bb0*/  STG.E desc[UR36][R16.64], R2 ;  /* 0x0000000210007986 */ /* 0x000fe2000c101924 */
[----:B------:R-:W-:Y:S05]  /*0bc0*/  EXIT ;  /* 0x000000000000794d */ /* 0x000fea0003800000 */
.L_x_7:
[----:B------:R-:W-:-:S00]  /*0bd0*/  BRA `(.L_x_7) ;  /* 0xfffffffc00fc7947 */ /* 0x000fc0000383ffff */
[----:B------:R-:W-:-:S00]  /*0be0*/  NOP ;  /* 0x0000000000007918 */ /* 0x000fc00000000000 */
        /* <DEDUP_REMOVED lines=9> */
.L_x_8:


//--------------------- .nv.global.init           --------------------------
	.section	.nv.global.init,"aw",@progbits
.nv.global.init:
	.type		$str,@object
	.size		$str,(.L_0 - $str)
$str:
        /*0000*/ 	.byte	0x74, 0x6f, 0x74, 0x20, 0x3d, 0x20, 0x25, 0x64, 0x0a, 0x00
.L_0:


//--------------------- .nv.shared.reserved.0     --------------------------
	.section	.nv.shared.reserved.0,"aw",@nobits
	.weak		__nv_reservedSMEM_offset_0_alias
	.size		__nv_reservedSMEM_offset_0_alias, 0, 64
	.other		__nv_reservedSMEM_offset_0_alias,@"STO_CUDA_RESERVED_SHARED STV_DEFAULT"
__nv_reservedSMEM_offset_0_alias:
	.zero		0
	.zero		64


//--------------------- .nv.constant0._Z11convolutionPiS_S_ii --------------------------
	.section	.nv.constant0._Z11convolutionPiS_S_ii,"a",@progbits
	.sectionflags	@""
	.align	4
.nv.constant0._Z11convolutionPiS_S_ii:
	.zero		928


//--------------------- SYMBOLS --------------------------

	.type		.nv.reservedSmem.offset0,@object
	.size		.nv.reservedSmem.offset0,0x4
	.type		vprintf,@function
